	.headerflags	@"EF_CUDA_TEXMODE_UNIFIED EF_CUDA_64BIT_ADDRESS EF_CUDA_ACCELERATORS EF_CUDA_SM90 EF_CUDA_VIRTUAL_SM(EF_CUDA_SM90)"
	.elftype	@"ET_EXEC"


//--------------------- .nv.info                  --------------------------
	.section	.nv.info,"",@"SHT_CUDA_INFO"
	.align	4


	//----- nvinfo : EIATTR_REGCOUNT
	.align		4
        /*0000*/ 	.byte	0x04, 0x2f
        /*0002*/ 	.short	(.L_3 - .L_2)
	.align		4
.L_2:
        /*0004*/ 	.word	index@(triton_poi_fused__native_batch_norm_legit_no_training_convolution_relu_13)
        /*0008*/ 	.word	0x0000001a


	//----- nvinfo : EIATTR_MIN_STACK_SIZE
	.align		4
.L_3:
        /*000c*/ 	.byte	0x04, 0x12
        /*000e*/ 	.short	(.L_5 - .L_4)
	.align		4
.L_4:
        /*0010*/ 	.word	index@(triton_poi_fused__native_batch_norm_legit_no_training_convolution_relu_13)
        /*0014*/ 	.word	0x00000000


	//----- nvinfo : EIATTR_FRAME_SIZE
	.align		4
.L_5:
        /*0018*/ 	.byte	0x04, 0x11
        /*001a*/ 	.short	(.L_7 - .L_6)
	.align		4
.L_6:
        /*001c*/ 	.word	index@(triton_poi_fused__native_batch_norm_legit_no_training_convolution_relu_13)
        /*0020*/ 	.word	0x00000000


	//----- nvinfo : EIATTR_MIN_STACK_SIZE
	.align		4
.L_7:
        /*0024*/ 	.byte	0x04, 0x12
        /*0026*/ 	.short	(.L_9 - .L_8)
	.align		4
.L_8:
        /*0028*/ 	.word	index@(triton_poi_fused__native_batch_norm_legit_no_training_convolution_relu_13)
        /*002c*/ 	.word	0x00000000
.L_9:


//--------------------- .nv.info.triton_poi_fused__native_batch_norm_legit_no_training_convolution_relu_13 --------------------------
	.section	.nv.info.triton_poi_fused__native_batch_norm_legit_no_training_convolution_relu_13,"",@"SHT_CUDA_INFO"
	.sectionflags	@""
	.align	4


	//----- nvinfo : EIATTR_CUDA_API_VERSION
	.align		4
        /*0000*/ 	.byte	0x04, 0x37
        /*0002*/ 	.short	(.L_11 - .L_10)
.L_10:
        /*0004*/ 	.word	0x0000007c


	//----- nvinfo : EIATTR_KPARAM_INFO
	.align		4
.L_11:
        /*0008*/ 	.byte	0x04, 0x17
        /*000a*/ 	.short	(.L_13 - .L_12)
.L_12:
        /*000c*/ 	.word	0x00000000
        /*0010*/ 	.short	0x0007
        /*0012*/ 	.short	0x0038
        /*0014*/ 	.byte	0x00, 0xf0, 0x11, 0x00


	//----- nvinfo : EIATTR_KPARAM_INFO
	.align		4
.L_13:
        /*0018*/ 	.byte	0x04, 0x17
        /*001a*/ 	.short	(.L_15 - .L_14)
.L_14:
        /*001c*/ 	.word	0x00000000
        /*0020*/ 	.short	0x0006
        /*0022*/ 	.short	0x0030
        /*0024*/ 	.byte	0x00, 0xf4, 0x21, 0x00


	//----- nvinfo : EIATTR_KPARAM_INFO
	.align		4
.L_15:
        /*0028*/ 	.byte	0x04, 0x17
        /*002a*/ 	.short	(.L_17 - .L_16)
.L_16:
        /*002c*/ 	.word	0x00000000
        /*0030*/ 	.short	0x0005
        /*0032*/ 	.short	0x0028
        /*0034*/ 	.byte	0x00, 0xf4, 0x21, 0x00


	//----- nvinfo : EIATTR_KPARAM_INFO
	.align		4
.L_17:
        /*0038*/ 	.byte	0x04, 0x17
        /*003a*/ 	.short	(.L_19 - .L_18)
.L_18:
        /*003c*/ 	.word	0x00000000
        /*0040*/ 	.short	0x0004
        /*0042*/ 	.short	0x0020
        /*0044*/ 	.byte	0x00, 0xf4, 0x21, 0x00


	//----- nvinfo : EIATTR_KPARAM_INFO
	.align		4
.L_19:
        /*0048*/ 	.byte	0x04, 0x17
        /*004a*/ 	.short	(.L_21 - .L_20)
.L_20:
        /*004c*/ 	.word	0x00000000
        /*0050*/ 	.short	0x0003
        /*0052*/ 	.short	0x0018
        /*0054*/ 	.byte	0x00, 0xf4, 0x21, 0x00


	//----- nvinfo : EIATTR_KPARAM_INFO
	.align		4
.L_21:
        /*0058*/ 	.byte	0x04, 0x17
        /*005a*/ 	.short	(.L_23 - .L_22)
.L_22:
        /*005c*/ 	.word	0x00000000
        /*0060*/ 	.short	0x0002
        /*0062*/ 	.short	0x0010
        /*0064*/ 	.byte	0x00, 0xf4, 0x21, 0x00


	//----- nvinfo : EIATTR_KPARAM_INFO
	.align		4
.L_23:
        /*0068*/ 	.byte	0x04, 0x17
        /*006a*/ 	.short	(.L_25 - .L_24)
.L_24:
        /*006c*/ 	.word	0x00000000
        /*0070*/ 	.short	0x0001
        /*0072*/ 	.short	0x0008
        /*0074*/ 	.byte	0x00, 0xf4, 0x21, 0x00


	//----- nvinfo : EIATTR_KPARAM_INFO
	.align		4
.L_25:
        /*0078*/ 	.byte	0x04, 0x17
        /*007a*/ 	.short	(.L_27 - .L_26)
.L_26:
        /*007c*/ 	.word	0x00000000
        /*0080*/ 	.short	0x0000
        /*0082*/ 	.short	0x0000
        /*0084*/ 	.byte	0x00, 0xf4, 0x21, 0x00


	//----- nvinfo : EIATTR_SPARSE_MMA_MASK
	.align		4
.L_27:
        /*0088*/ 	.byte	0x03, 0x50
        /*008a*/ 	.short	0x0000


	//----- nvinfo : EIATTR_MAXREG_COUNT
	.align		4
        /*008c*/ 	.byte	0x03, 0x1b
        /*008e*/ 	.short	0x00ff


	//----- nvinfo : EIATTR_EXIT_INSTR_OFFSETS
	.align		4
        /*0090*/ 	.byte	0x04, 0x1c
        /*0092*/ 	.short	(.L_29 - .L_28)


	//   ....[0]....
.L_28:
        /*0094*/ 	.word	0x00000490


	//   ....[1]....
        /*0098*/ 	.word	0x000004b0


	//----- nvinfo : EIATTR_REQNTID
	.align		4
.L_29:
        /*009c*/ 	.byte	0x04, 0x10
        /*009e*/ 	.short	(.L_31 - .L_30)
.L_30:
        /*00a0*/ 	.word	0x00000080
        /*00a4*/ 	.word	0x00000001
        /*00a8*/ 	.word	0x00000001


	//----- nvinfo : EIATTR_CBANK_PARAM_SIZE
	.align		4
.L_31:
        /*00ac*/ 	.byte	0x03, 0x19
        /*00ae*/ 	.short	0x003c


	//----- nvinfo : EIATTR_PARAM_CBANK
	.align		4
        /*00b0*/ 	.byte	0x04, 0x0a
        /*00b2*/ 	.short	(.L_33 - .L_32)
	.align		4
.L_32:
        /*00b4*/ 	.word	index@(.nv.constant0.triton_poi_fused__native_batch_norm_legit_no_training_convolution_relu_13)
        /*00b8*/ 	.short	0x0210
        /*00ba*/ 	.short	0x003c


	//----- nvinfo : EIATTR_SW_WAR
	.align		4
.L_33:
        /*00bc*/ 	.byte	0x04, 0x36
        /*00be*/ 	.short	(.L_35 - .L_34)
.L_34:
        /*00c0*/ 	.word	0x00000008
.L_35:


//--------------------- .nv.callgraph             --------------------------
	.section	.nv.callgraph,"",@"SHT_CUDA_CALLGRAPH"
	.align	4
	.sectionentsize	8
	.align		4
        /*0000*/ 	.word	0x00000000
	.align		4
        /*0004*/ 	.word	0xffffffff
	.align		4
        /*0008*/ 	.word	0x00000000
	.align		4
        /*000c*/ 	.word	0xfffffffe
	.align		4
        /*0010*/ 	.word	0x00000000
	.align		4
        /*0014*/ 	.word	0xfffffffd
	.align		4
        /*0018*/ 	.word	0x00000000
	.align		4
        /*001c*/ 	.word	0xfffffffc


//--------------------- .nv.constant4             --------------------------
	.section	.nv.constant4,"a",@progbits
	.align	8
	.align		8
.nv.constant4:
        /*0000*/ 	.dword	_$_str
	.align		8
        /*0008*/ 	.dword	_$_str_$_2


//--------------------- .text.triton_poi_fused__native_batch_norm_legit_no_training_convolution_relu_13 --------------------------
	.section	.text.triton_poi_fused__native_batch_norm_legit_no_training_convolution_relu_13,"ax",@progbits
	.align	128
        .global         triton_poi_fused__native_batch_norm_legit_no_training_convolution_relu_13
        .type           triton_poi_fused__native_batch_norm_legit_no_training_convolution_relu_13,@function
        .size           triton_poi_fused__native_batch_norm_legit_no_training_convolution_relu_13,(.L_x_1 - triton_poi_fused__native_batch_norm_legit_no_training_convolution_relu_13)
        .other          triton_poi_fused__native_batch_norm_legit_no_training_convolution_relu_13,@"STO_CUDA_ENTRY STV_DEFAULT"
triton_poi_fused__native_batch_norm_legit_no_training_convolution_relu_13:
.text.triton_poi_fused__native_batch_norm_legit_no_training_convolution_relu_13:
[----:B------:R-:W0:Y:S01]  /*0000*/  LDC R1, c[0x0][0x28] ;  /* 0x00000a00ff017b82 */ /* 0x000e220000000800 */
[----:B------:R-:W1:Y:S07]  /*0010*/  S2R R0, SR_TID.X ;  /* 0x0000000000007919 */ /* 0x000e6e0000002100 */
[----:B------:R-:W2:Y:S01]  /*0020*/  LDC.64 R2, c[0x0][0x228] ;  /* 0x00008a00ff027b82 */ /* 0x000ea20000000a00 */
[----:B------:R-:W-:Y:S01]  /*0030*/  CS2R R8, SRZ ;  /* 0x0000000000087805 */ /* 0x000fe2000001ff00 */
[----:B------:R-:W-:Y:S01]  /*0040*/  ULDC.64 UR4, c[0x0][0x208] ;  /* 0x0000820000047ab9 */ /* 0x000fe20000000a00 */
[----:B------:R-:W3:Y:S05]  /*0050*/  S2R R7, SR_CTAID.X ;  /* 0x0000000000077919 */ /* 0x000eea0000002500 */
[----:B------:R-:W4:Y:S08]  /*0060*/  LDC.64 R16, c[0x0][0x218] ;  /* 0x00008600ff107b82 */ /* 0x000f300000000a00 */
[----:B------:R-:W5:Y:S08]  /*0070*/  LDC.64 R18, c[0x0][0x220] ;  /* 0x00008800ff127b82 */ /* 0x000f700000000a00 */
[----:B------:R-:W5:Y:S01]  /*0080*/  LDC.64 R20, c[0x0][0x230] ;  /* 0x00008c00ff147b82 */ /* 0x000f620000000a00 */
[----:B-1----:R-:W-:-:S07]  /*0090*/  SHF.L.U32 R0, R0, 0x1, RZ ;  /* 0x0000000100007819 */ /* 0x002fce00000006ff */
[----:B------:R-:W1:Y:S01]  /*00a0*/  LDC.64 R14, c[0x0][0x238] ;  /* 0x00008e00ff0e7b82 */ /* 0x000e620000000a00 */
[----:B---3--:R-:W-:Y:S02]  /*00b0*/  SHF.R.S32.HI R5, RZ, 0x17, R7 ;  /* 0x00000017ff057819 */ /* 0x008fe40000011407 */
[----:B------:R-:W-:Y:S02]  /*00c0*/  LOP3.LUT R0, R0, 0xfe, RZ, 0xc0, !PT ;  /* 0x000000fe00007812 */ /* 0x000fe400078ec0ff */
[----:B------:R-:W-:Y:S02]  /*00d0*/  SGXT R5, R5, 0x1 ;  /* 0x000000010505781a */ /* 0x000fe40000000200 */
[----:B------:R-:W-:-:S04]  /*00e0*/  LEA R0, R7, R0, 0x8 ;  /* 0x0000000007007211 */ /* 0x000fc800078e40ff */
[----:B------:R-:W-:Y:S02]  /*00f0*/  LEA.HI R5, R5, R0, RZ, 0x7 ;  /* 0x0000000005057211 */ /* 0x000fe400078f38ff */
[----:B------:R-:W-:Y:S02]  /*0100*/  ISETP.GE.AND P0, PT, R0, 0xc800, PT ;  /* 0x0000c8000000780c */ /* 0x000fe40003f06270 */
[----:B------:R-:W-:-:S04]  /*0110*/  LOP3.LUT R5, R5, 0xffffff80, RZ, 0xc0, !PT ;  /* 0xffffff8005057812 */ /* 0x000fc800078ec0ff */
[----:B------:R-:W-:Y:S02]  /*0120*/  IADD3 R12, R0, -R5, RZ ;  /* 0x80000005000c7210 */ /* 0x000fe40007ffe0ff */
[----:B------:R-:W3:Y:S03]  /*0130*/  LDC.64 R4, c[0x0][0x210] ;  /* 0x00008400ff047b82 */ /* 0x000ee60000000a00 */
[----:B--2---:R-:W-:-:S05]  /*0140*/  IMAD.WIDE R2, R12, 0x4, R2 ;  /* 0x000000040c027825 */ /* 0x004fca00078e0202 */
[----:B------:R2:W3:Y:S01]  /*0150*/  @!P0 LDG.E.EL.64 R8, desc[UR4][R2.64] ;  /* 0x0000000402088981 */ /* 0x0004e2000c2e1b00 */
[----:B------:R-:W-:Y:S02]  /*0160*/  CS2R R10, SRZ ;  /* 0x00000000000a7805 */ /* 0x000fe4000001ff00 */
[----:B------:R-:W-:Y:S01]  /*0170*/  CS2R R6, SRZ ;  /* 0x0000000000067805 */ /* 0x000fe2000001ff00 */
[----:B----4-:R-:W-:-:S04]  /*0180*/  IMAD.WIDE R16, R12, 0x4, R16 ;  /* 0x000000040c107825 */ /* 0x010fc800078e0210 */
[----:B-----5:R-:W-:Y:S01]  /*0190*/  IMAD.WIDE R18, R12, 0x4, R18 ;  /* 0x000000040c127825 */ /* 0x020fe200078e0212 */
[----:B------:R-:W4:Y:S01]  /*01a0*/  @!P0 LDG.E.EL.64 R10, desc[UR4][R16.64] ;  /* 0x00000004100a8981 */ /* 0x000f22000c2e1b00 */
[----:B--2---:R-:W-:Y:S02]  /*01b0*/  CS2R R2, SRZ ;  /* 0x0000000000027805 */ /* 0x004fe4000001ff00 */
[----:B---3--:R-:W-:-:S04]  /*01c0*/  IMAD.WIDE R4, R0, 0x4, R4 ;  /* 0x0000000400047825 */ /* 0x008fc800078e0204 */
[----:B------:R2:W3:Y:S04]  /*01d0*/  @!P0 LDG.E.EL.64 R2, desc[UR4][R18.64] ;  /* 0x0000000412028981 */ /* 0x0004e8000c2e1b00 */
[----:B------:R-:W4:Y:S01]  /*01e0*/  @!P0 LDG.E.64 R6, desc[UR4][R4.64] ;  /* 0x0000000404068981 */ /* 0x000f22000c1e1b00 */
[----:B0-----:R-:W-:-:S04]  /*01f0*/  IMAD.WIDE R20, R12, 0x4, R20 ;  /* 0x000000040c147825 */ /* 0x001fc800078e0214 */
[----:B-1----:R-:W-:Y:S01]  /*0200*/  IMAD.WIDE R22, R12, 0x4, R14 ;  /* 0x000000040c167825 */ /* 0x002fe200078e020e */
[----:B------:R-:W-:Y:S02]  /*0210*/  CS2R R12, SRZ ;  /* 0x00000000000c7805 */ /* 0x000fe4000001ff00 */
[----:B------:R-:W-:-:S04]  /*0220*/  CS2R R14, SRZ ;  /* 0x00000000000e7805 */ /* 0x000fc8000001ff00 */
[----:B------:R-:W5:Y:S04]  /*0230*/  @!P0 LDG.E.EL.64 R12, desc[UR4][R20.64] ;  /* 0x00000004140c8981 */ /* 0x000f68000c2e1b00 */
[----:B------:R-:W5:Y:S01]  /*0240*/  @!P0 LDG.E.EL.64 R14, desc[UR4][R22.64] ;  /* 0x00000004160e8981 */ /* 0x000f62000c2e1b00 */
[----:B--2---:R-:W-:Y:S01]  /*0250*/  HFMA2.MMA R18, -RZ, RZ, 1.625, 0 ;  /* 0x3e800000ff127435 */ /* 0x004fe200000001ff */
[----:B------:R-:W-:Y:S01]  /*0260*/  FADD R8, R8, 9.9999997473787516356e-06 ;  /* 0x3727c5ac08087421 */ /* 0x000fe20000000000 */
[----:B------:R-:W-:-:S03]  /*0270*/  FADD R9, R9, 9.9999997473787516356e-06 ;  /* 0x3727c5ac09097421 */ /* 0x000fc60000000000 */
[----:B------:R-:W0:Y:S08]  /*0280*/  MUFU.SQRT R16, R8 ;  /* 0x0000000800107308 */ /* 0x000e300000002000 */
[----:B------:R1:W2:Y:S01]  /*0290*/  MUFU.SQRT R17, R9 ;  /* 0x0000000900117308 */ /* 0x0002a20000002000 */
[C---:B0-----:R-:W-:Y:S02]  /*02a0*/  FSETP.GT.AND P1, PT, R16.reuse, 8.50705917302346158658e+37, PT ;  /* 0x7e8000001000780b */ /* 0x041fe40003f24000 */
[----:B------:R-:W-:Y:S01]  /*02b0*/  FSETP.GEU.AND P3, PT, R16, 1.175494350822287508e-38, PT ;  /* 0x008000001000780b */ /* 0x000fe20003f6e000 */
[----:B-1----:R-:W0:Y:S01]  /*02c0*/  LDC.64 R8, c[0x0][0x240] ;  /* 0x00009000ff087b82 */ /* 0x002e220000000a00 */
[----:B--2---:R-:W-:-:S02]  /*02d0*/  FSETP.GT.AND P2, PT, R17, 8.50705917302346158658e+37, PT ;  /* 0x7e8000001100780b */ /* 0x004fc40003f44000 */
[----:B------:R-:W-:-:S07]  /*02e0*/  FSETP.GEU.AND P4, PT, R17, 1.175494350822287508e-38, PT ;  /* 0x008000001100780b */ /* 0x000fce0003f8e000 */
[----:B------:R-:W-:-:S04]  /*02f0*/  @P1 FMUL R16, R16, 0.25 ;  /* 0x3e80000010101820 */ /* 0x000fc80000400000 */
[----:B------:R-:W-:Y:S01]  /*0300*/  @!P3 FMUL R16, R16, 16777216 ;  /* 0x4b8000001010b820 */ /* 0x000fe20000400000 */
[----:B------:R-:W-:-:S04]  /*0310*/  @P2 FMUL R17, R17, 0.25 ;  /* 0x3e80000011112820 */ /* 0x000fc80000400000 */
[----:B------:R-:W-:Y:S01]  /*0320*/  @!P4 FMUL R17, R17, 16777216 ;  /* 0x4b8000001111c820 */ /* 0x000fe20000400000 */
[----:B------:R-:W1:Y:S01]  /*0330*/  MUFU.RCP R16, R16 ;  /* 0x0000001000107308 */ /* 0x000e620000001000 */
[----:B------:R-:W-:-:S07]  /*0340*/  FSEL R19, R18, 1, P1 ;  /* 0x3f80000012137808 */ /* 0x000fce0000800000 */
[----:B------:R-:W2:Y:S01]  /*0350*/  MUFU.RCP R17, R17 ;  /* 0x0000001100117308 */ /* 0x000ea20000001000 */
[----:B------:R-:W-:Y:S01]  /*0360*/  FSEL R18, R18, 1, P2 ;  /* 0x3f80000012127808 */ /* 0x000fe20001000000 */
[----:B------:R-:W-:Y:S01]  /*0370*/  @!P3 FMUL R19, R19, 16777216 ;  /* 0x4b8000001313b820 */ /* 0x000fe20000400000 */
[----:B----4-:R-:W-:Y:S01]  /*0380*/  FADD R6, R10, R6 ;  /* 0x000000060a067221 */ /* 0x010fe20000000000 */
[----:B------:R-:W-:Y:S02]  /*0390*/  FADD R7, R11, R7 ;  /* 0x000000070b077221 */ /* 0x000fe40000000000 */
[----:B------:R-:W-:Y:S01]  /*03a0*/  @!P4 FMUL R18, R18, 16777216 ;  /* 0x4b8000001212c820 */ /* 0x000fe20000400000 */
[----:B-1----:R-:W-:Y:S01]  /*03b0*/  FMUL R19, R16, R19 ;  /* 0x0000001310137220 */ /* 0x002fe20000400000 */
[----:B---3--:R-:W-:Y:S01]  /*03c0*/  FADD R2, R6, -R2 ;  /* 0x8000000206027221 */ /* 0x008fe20000000000 */
[----:B------:R-:W-:Y:S01]  /*03d0*/  FADD R3, R7, -R3 ;  /* 0x8000000307037221 */ /* 0x000fe20000000000 */
[----:B--2---:R-:W-:-:S02]  /*03e0*/  FMUL R18, R17, R18 ;  /* 0x0000001211127220 */ /* 0x004fc40000400000 */
[----:B------:R-:W-:Y:S02]  /*03f0*/  FMUL R19, R2, R19 ;  /* 0x0000001302137220 */ /* 0x000fe40000400000 */
[----:B------:R-:W-:Y:S02]  /*0400*/  FMUL R18, R3, R18 ;  /* 0x0000001203127220 */ /* 0x000fe40000400000 */
[----:B-----5:R-:W-:Y:S02]  /*0410*/  FFMA R12, R19, R12, R14 ;  /* 0x0000000c130c7223 */ /* 0x020fe4000000000e */
[----:B------:R-:W-:Y:S01]  /*0420*/  FFMA R13, R18, R13, R15 ;  /* 0x0000000d120d7223 */ /* 0x000fe2000000000f */
[----:B------:R1:W-:Y:S02]  /*0430*/  @!P0 STG.E.64 desc[UR4][R4.64], R6 ;  /* 0x0000000604008986 */ /* 0x0003e4000c101b04 */
[----:B------:R-:W-:Y:S02]  /*0440*/  FSETP.GEU.AND P1, PT, R12, RZ, PT ;  /* 0x000000ff0c00720b */ /* 0x000fe40003f2e000 */
[----:B------:R-:W-:Y:S01]  /*0450*/  FSETP.GEU.AND P2, PT, R13, RZ, PT ;  /* 0x000000ff0d00720b */ /* 0x000fe20003f4e000 */
[----:B0-----:R-:W-:Y:S01]  /*0460*/  IMAD.WIDE R8, R0, 0x4, R8 ;  /* 0x0000000400087825 */ /* 0x001fe200078e0208 */
[----:B------:R-:W-:-:S02]  /*0470*/  FSEL R12, R12, RZ, P1 ;  /* 0x000000ff0c0c7208 */ /* 0x000fc40000800000 */
[----:B------:R-:W-:Y:S01]  /*0480*/  FSEL R13, R13, RZ, P2 ;  /* 0x000000ff0d0d7208 */ /* 0x000fe20001000000 */
[----:B------:R-:W-:Y:S08]  /*0490*/  @P0 EXIT ;  /* 0x000000000000094d */ /* 0x000ff00003800000 */
[----:B------:R-:W-:Y:S01]  /*04a0*/  STG.E.64 desc[UR4][R8.64], R12 ;  /* 0x0000000c08007986 */ /* 0x000fe2000c101b04 */
[----:B------:R-:W-:Y:S05]  /*04b0*/  EXIT ;  /* 0x000000000000794d */ /* 0x000fea0003800000 */
.L_x_0:
[----:B------:R-:W-:-:S00]  /*04c0*/  BRA `(.L_x_0) ;  /* 0xfffffffc00fc7947 */ /* 0x000fc0000383ffff */
[----:B------:R-:W-:-:S00]  /*04d0*/  NOP ;  /* 0x0000000000007918 */ /* 0x000fc00000000000 */
        /* <DEDUP_REMOVED lines=10> */
.L_x_1:


//--------------------- .nv.global.init           --------------------------
	.section	.nv.global.init,"aw",@progbits
.nv.global.init:
	.type		_$_str,@object
	.size		_$_str,(_$_str_$_2 - _$_str)
_$_str:
        /*0000*/ 	.byte	0x5f, 0x5f, 0x43, 0x55, 0x44, 0x41, 0x5f, 0x46, 0x54, 0x5a, 0x00
	.type		_$_str_$_2,@object
	.size		_$_str_$_2,(.L_1 - _$_str_$_2)
_$_str_$_2:
        /*000b*/ 	.byte	0x5f, 0x5f, 0x43, 0x55, 0x44, 0x41, 0x5f, 0x50, 0x52, 0x45, 0x43, 0x5f, 0x53, 0x51, 0x52, 0x54
        /*001b*/ 	.byte	0x00
.L_1:


//--------------------- .nv.constant0.triton_poi_fused__native_batch_norm_legit_no_training_convolution_relu_13 --------------------------
	.section	.nv.constant0.triton_poi_fused__native_batch_norm_legit_no_training_convolution_relu_13,"a",@progbits
	.sectionflags	@""
	.align	4
.nv.constant0.triton_poi_fused__native_batch_norm_legit_no_training_convolution_relu_13:
	.zero		588
